//
// Generated by NVIDIA NVVM Compiler
//
// Compiler Build ID: CL-36424714
// Cuda compilation tools, release 13.0, V13.0.88
// Based on NVVM 20.0.0
//

.version 9.0
.target sm_100
.address_size 64

	// .globl	_Z10search_mapiPfPK12KeyValuePairi

.visible .entry _Z10search_mapiPfPK12KeyValuePairi(
	.param .u32 _Z10search_mapiPfPK12KeyValuePairi_param_0,
	.param .u64 .ptr .align 1 _Z10search_mapiPfPK12KeyValuePairi_param_1,
	.param .u64 .ptr .align 1 _Z10search_mapiPfPK12KeyValuePairi_param_2,
	.param .u32 _Z10search_mapiPfPK12KeyValuePairi_param_3
)
{
	.reg .pred 	%p<4>;
	.reg .b32 	%r<8>;
	.reg .b32 	%f<6>;
	.reg .b64 	%rd<7>;

	ld.param.u32 	%r3, [_Z10search_mapiPfPK12KeyValuePairi_param_0];
	ld.param.u64 	%rd3, [_Z10search_mapiPfPK12KeyValuePairi_param_1];
	ld.param.u64 	%rd4, [_Z10search_mapiPfPK12KeyValuePairi_param_2];
	ld.param.u32 	%r4, [_Z10search_mapiPfPK12KeyValuePairi_param_3];
	setp.lt.s32 	%p1, %r4, 1;
	mov.f32 	%f5, 0fBF800000;
	@%p1 bra 	$L__BB0_5;
	cvta.to.global.u64 	%rd1, %rd4;
	mov.b32 	%r7, 0;
	bra.uni 	$L__BB0_3;
$L__BB0_2:
	add.s32 	%r7, %r7, 1;
	setp.eq.s32 	%p3, %r7, %r4;
	@%p3 bra 	$L__BB0_5;
$L__BB0_3:
	mul.wide.u32 	%rd5, %r7, 8;
	add.s64 	%rd2, %rd1, %rd5;
	ld.global.u32 	%r6, [%rd2];
	setp.ne.s32 	%p2, %r6, %r3;
	@%p2 bra 	$L__BB0_2;
	ld.global.f32 	%f5, [%rd2+4];
$L__BB0_5:
	cvta.to.global.u64 	%rd6, %rd3;
	st.global.f32 	[%rd6], %f5;
	ret;

}


// ===== COMPILED SASS (sm_100) =====

	.target	sm_100

	.elftype	@"ET_EXEC"


//--------------------- .note.nv.tkinfo           --------------------------
	.section	.note.nv.tkinfo,"",@"SHT_NOTE"
	.sectionflags	@"SHF_NOTE_NV_TKINFO"
	.tkinfo
        /*0018*/ 	.word	0x00000002
        /*0030*/ 	.string	""
        /*0030*/ 	.string	"ptxas"
        /*0030*/ 	.string	"Cuda compilation tools, release 13.0, V13.0.88"
        /*0030*/ 	.string	"Build cuda_13.0.r13.0/compiler.36424714_0"
        /*0030*/ 	.string	"-arch sm_100 -m 64 "



//--------------------- .note.nv.cuinfo           --------------------------
	.section	.note.nv.cuinfo,"",@"SHT_NOTE"
	.sectionflags	@"SHF_NOTE_NV_CUINFO"
        /*0018*/ 	.short	0x0002
        /*001a*/ 	.short	0x0064
        /*001c*/ 	.short	0x0082
	.zero		2


//--------------------- .nv.info                  --------------------------
	.section	.nv.info,"",@"SHT_CUDA_INFO"
	.align	4


	//----- nvinfo : EIATTR_REGCOUNT
	.align		4
        /*0000*/ 	.byte	0x04, 0x2f
        /*0002*/ 	.short	(.L_1 - .L_0)
	.align		4
.L_0:
        /*0004*/ 	.word	index@(_Z10search_mapiPfPK12KeyValuePairi)
        /*0008*/ 	.word	0x0000000c


	//----- nvinfo : EIATTR_FRAME_SIZE
	.align		4
.L_1:
        /*000c*/ 	.byte	0x04, 0x11
        /*000e*/ 	.short	(.L_3 - .L_2)
	.align		4
.L_2:
        /*0010*/ 	.word	index@(_Z10search_mapiPfPK12KeyValuePairi)
        /*0014*/ 	.word	0x00000000


	//----- nvinfo : EIATTR_MIN_STACK_SIZE
	.align		4
.L_3:
        /*0018*/ 	.byte	0x04, 0x12
        /*001a*/ 	.short	(.L_5 - .L_4)
	.align		4
.L_4:
        /*001c*/ 	.word	index@(_Z10search_mapiPfPK12KeyValuePairi)
        /*0020*/ 	.word	0x00000000
.L_5:


//--------------------- .nv.compat                --------------------------
	.section	.nv.compat,"",@"SHT_CUDA_COMPAT_INFO"
	.align	4
        /*0000*/ 	.byte	0x02, 0x09, 0x00, 0x00, 0x02, 0x02, 0x01, 0x00, 0x02, 0x05, 0x05, 0x00, 0x03, 0x07, 0x01, 0x01
        /*0010*/ 	.byte	0x02, 0x03, 0x00, 0x00, 0x02, 0x06, 0x01, 0x00, 0x04, 0x0b, 0x08, 0x00, 0x09, 0x00, 0x00, 0x00
        /*0020*/ 	.byte	0x00, 0x00, 0x00, 0x00


//--------------------- .nv.info._Z10search_mapiPfPK12KeyValuePairi --------------------------
	.section	.nv.info._Z10search_mapiPfPK12KeyValuePairi,"",@"SHT_CUDA_INFO"
	.sectionflags	@""
	.align	4


	//----- nvinfo : EIATTR_CUDA_API_VERSION
	.align		4
        /*0000*/ 	.byte	0x04, 0x37
        /*0002*/ 	.short	(.L_7 - .L_6)
.L_6:
        /*0004*/ 	.word	0x00000082


	//----- nvinfo : EIATTR_KPARAM_INFO
	.align		4
.L_7:
        /*0008*/ 	.byte	0x04, 0x17
        /*000a*/ 	.short	(.L_9 - .L_8)
.L_8:
        /*000c*/ 	.word	0x00000000
        /*0010*/ 	.short	0x0003
        /*0012*/ 	.short	0x0018
        /*0014*/ 	.byte	0x00, 0xf0, 0x11, 0x00


	//----- nvinfo : EIATTR_KPARAM_INFO
	.align		4
.L_9:
        /*0018*/ 	.byte	0x04, 0x17
        /*001a*/ 	.short	(.L_11 - .L_10)
.L_10:
        /*001c*/ 	.word	0x00000000
        /*0020*/ 	.short	0x0002
        /*0022*/ 	.short	0x0010
        /*0024*/ 	.byte	0x00, 0xf5, 0x21, 0x00


	//----- nvinfo : EIATTR_KPARAM_INFO
	.align		4
.L_11:
        /*0028*/ 	.byte	0x04, 0x17
        /*002a*/ 	.short	(.L_13 - .L_12)
.L_12:
        /*002c*/ 	.word	0x00000000
        /*0030*/ 	.short	0x0001
        /*0032*/ 	.short	0x0008
        /*0034*/ 	.byte	0x00, 0xf5, 0x21, 0x00


	//----- nvinfo : EIATTR_KPARAM_INFO
	.align		4
.L_13:
        /*0038*/ 	.byte	0x04, 0x17
        /*003a*/ 	.short	(.L_15 - .L_14)
.L_14:
        /*003c*/ 	.word	0x00000000
        /*0040*/ 	.short	0x0000
        /*0042*/ 	.short	0x0000
        /*0044*/ 	.byte	0x00, 0xf0, 0x11, 0x00


	//----- nvinfo : EIATTR_SPARSE_MMA_MASK
	.align		4
.L_15:
        /*0048*/ 	.byte	0x03, 0x50
        /*004a*/ 	.short	0x0000


	//----- nvinfo : EIATTR_MAXREG_COUNT
	.align		4
        /*004c*/ 	.byte	0x03, 0x1b
        /*004e*/ 	.short	0x00ff


	//----- nvinfo : EIATTR_MERCURY_ISA_VERSION
	.align		4
        /*0050*/ 	.byte	0x03, 0x5f
        /*0052*/ 	.short	0x0101


	//----- nvinfo : EIATTR_VRC_CTA_INIT_COUNT
	.align		4
        /*0054*/ 	.byte	0x02, 0x4a
	.zero		1
	.zero		1


	//----- nvinfo : EIATTR_EXIT_INSTR_OFFSETS
	.align		4
        /*0058*/ 	.byte	0x04, 0x1c
        /*005a*/ 	.short	(.L_17 - .L_16)


	//   ....[0]....
.L_16:
        /*005c*/ 	.word	0x00000190


	//----- nvinfo : EIATTR_CBANK_PARAM_SIZE
	.align		4
.L_17:
        /*0060*/ 	.byte	0x03, 0x19
        /*0062*/ 	.short	0x001c


	//----- nvinfo : EIATTR_PARAM_CBANK
	.align		4
        /*0064*/ 	.byte	0x04, 0x0a
        /*0066*/ 	.short	(.L_19 - .L_18)
	.align		4
.L_18:
        /*0068*/ 	.word	index@(.nv.constant0._Z10search_mapiPfPK12KeyValuePairi)
        /*006c*/ 	.short	0x0380
        /*006e*/ 	.short	0x001c


	//----- nvinfo : EIATTR_SW_WAR
	.align		4
.L_19:
        /*0070*/ 	.byte	0x04, 0x36
        /*0072*/ 	.short	(.L_21 - .L_20)
.L_20:
        /*0074*/ 	.word	0x00000008
.L_21:


//--------------------- .nv.callgraph             --------------------------
	.section	.nv.callgraph,"",@"SHT_CUDA_CALLGRAPH"
	.align	4
	.sectionentsize	8
	.align		4
        /*0000*/ 	.word	0x00000000
	.align		4
        /*0004*/ 	.word	0xffffffff
	.align		4
        /*0008*/ 	.word	0x00000000
	.align		4
        /*000c*/ 	.word	0xfffffffe
	.align		4
        /*0010*/ 	.word	0x00000000
	.align		4
        /*0014*/ 	.word	0xfffffffd
	.align		4
        /*0018*/ 	.word	0x00000000
	.align		4
        /*001c*/ 	.word	0xfffffffc


//--------------------- .text._Z10search_mapiPfPK12KeyValuePairi --------------------------
	.section	.text._Z10search_mapiPfPK12KeyValuePairi,"ax",@progbits
	.align	128
        .global         _Z10search_mapiPfPK12KeyValuePairi
        .type           _Z10search_mapiPfPK12KeyValuePairi,@function
        .size           _Z10search_mapiPfPK12KeyValuePairi,(.L_x_4 - _Z10search_mapiPfPK12KeyValuePairi)
        .other          _Z10search_mapiPfPK12KeyValuePairi,@"STO_CUDA_ENTRY STV_DEFAULT"
_Z10search_mapiPfPK12KeyValuePairi:
.text._Z10search_mapiPfPK12KeyValuePairi:
[----:B------:R-:W-:Y:S01]  /*0000*/  LDC R1, c[0x0][0x37c] ;  /* 0x0000df00ff017b82 */ /* 0x000fe20000000800 */
[----:B------:R-:W0:Y:S01]  /*0010*/  LDCU UR6, c[0x0][0x398] ;  /* 0x00007300ff0677ac */ /* 0x000e220008000800 */
[----:B------:R-:W-:Y:S01]  /*0020*/  IMAD.MOV.U32 R7, RZ, RZ, -0x40800000 ;  /* 0xbf800000ff077424 */ /* 0x000fe200078e00ff */
[----:B------:R-:W1:Y:S01]  /*0030*/  LDCU.64 UR4, c[0x0][0x358] ;  /* 0x00006b00ff0477ac */ /* 0x000e620008000a00 */
[----:B0-----:R-:W-:-:S09]  /*0040*/  UISETP.GE.AND UP0, UPT, UR6, 0x1, UPT ;  /* 0x000000010600788c */ /* 0x001fd2000bf06270 */
[----:B-1----:R-:W-:Y:S05]  /*0050*/  BRA.U !UP0, `(.L_x_0) ;  /* 0x0000000108447547 */ /* 0x002fea000b800000 */
[----:B------:R-:W0:Y:S01]  /*0060*/  LDC.64 R2, c[0x0][0x390] ;  /* 0x0000e400ff027b82 */ /* 0x000e220000000a00 */
[----:B------:R-:W1:Y:S01]  /*0070*/  LDCU UR6, c[0x0][0x380] ;  /* 0x00007000ff0677ac */ /* 0x000e620008000800 */
[----:B0-----:R-:W1:Y:S02]  /*0080*/  LDG.E R0, desc[UR4][R2.64] ;  /* 0x0000000402007981 */ /* 0x001e64000c1e1900 */
[----:B-1----:R-:W-:-:S13]  /*0090*/  ISETP.NE.AND P0, PT, R0, UR6, PT ;  /* 0x0000000600007c0c */ /* 0x002fda000bf05270 */
[----:B------:R-:W-:Y:S05]  /*00a0*/  @!P0 BRA `(.L_x_1) ;  /* 0x00000000002c8947 */ /* 0x000fea0003800000 */
[----:B------:R-:W0:Y:S01]  /*00b0*/  LDC.64 R4, c[0x0][0x390] ;  /* 0x0000e400ff047b82 */ /* 0x000e220000000a00 */
[----:B------:R-:W-:Y:S01]  /*00c0*/  HFMA2 R9, -RZ, RZ, 0, 0 ;  /* 0x00000000ff097431 */ /* 0x000fe200000001ff */
[----:B------:R-:W1:Y:S01]  /*00d0*/  LDCU UR6, c[0x0][0x398] ;  /* 0x00007300ff0677ac */ /* 0x000e620008000800 */
[----:B------:R-:W2:Y:S05]  /*00e0*/  LDCU UR7, c[0x0][0x380] ;  /* 0x00007000ff0777ac */ /* 0x000eaa0008000800 */
.L_x_2:
[----:B------:R-:W-:-:S05]  /*00f0*/  VIADD R9, R9, 0x1 ;  /* 0x0000000109097836 */ /* 0x000fca0000000000 */
[----:B-1----:R-:W-:-:S13]  /*0100*/  ISETP.NE.AND P0, PT, R9, UR6, PT ;  /* 0x0000000609007c0c */ /* 0x002fda000bf05270 */
[----:B------:R-:W-:Y:S05]  /*0110*/  @!P0 BRA `(.L_x_0) ;  /* 0x0000000000148947 */ /* 0x000fea0003800000 */
[----:B0-----:R-:W-:-:S05]  /*0120*/  IMAD.WIDE.U32 R2, R9, 0x8, R4 ;  /* 0x0000000809027825 */ /* 0x001fca00078e0004 */
[----:B------:R-:W2:Y:S02]  /*0130*/  LDG.E R0, desc[UR4][R2.64] ;  /* 0x0000000402007981 */ /* 0x000ea4000c1e1900 */
[----:B--2---:R-:W-:-:S13]  /*0140*/  ISETP.NE.AND P0, PT, R0, UR7, PT ;  /* 0x0000000700007c0c */ /* 0x004fda000bf05270 */
[----:B------:R-:W-:Y:S05]  /*0150*/  @P0 BRA `(.L_x_2) ;  /* 0xfffffffc00e40947 */ /* 0x000fea000383ffff */
.L_x_1:
[----:B------:R1:W5:Y:S02]  /*0160*/  LDG.E R7, desc[UR4][R2.64+0x4] ;  /* 0x0000040402077981 */ /* 0x000364000c1e1900 */
.L_x_0:
[----:B-1----:R-:W1:Y:S02]  /*0170*/  LDC.64 R2, c[0x0][0x388] ;  /* 0x0000e200ff027b82 */ /* 0x002e640000000a00 */
[----:B-1---5:R-:W-:Y:S01]  /*0180*/  STG.E desc[UR4][R2.64], R7 ;  /* 0x0000000702007986 */ /* 0x022fe2000c101904 */
[----:B--2---:R-:W-:Y:S05]  /*0190*/  EXIT ;  /* 0x000000000000794d */ /* 0x004fea0003800000 */
.L_x_3:
[----:B------:R-:W-:-:S00]  /*01a0*/  BRA `(.L_x_3) ;  /* 0xfffffffc00fc7947 */ /* 0x000fc0000383ffff */
[----:B------:R-:W-:-:S00]  /*01b0*/  NOP ;  /* 0x0000000000007918 */ /* 0x000fc00000000000 */
        /* <DEDUP_REMOVED lines=12> */
.L_x_4:


//--------------------- .nv.shared.reserved.0     --------------------------
	.section	.nv.shared.reserved.0,"aw",@nobits
	.weak		__nv_reservedSMEM_offset_0_alias
	.size		__nv_reservedSMEM_offset_0_alias, 0, 64
	.other		__nv_reservedSMEM_offset_0_alias,@"STO_CUDA_RESERVED_SHARED STV_DEFAULT"
__nv_reservedSMEM_offset_0_alias:
	.zero		0
	.zero		64


//--------------------- .nv.constant0._Z10search_mapiPfPK12KeyValuePairi --------------------------
	.section	.nv.constant0._Z10search_mapiPfPK12KeyValuePairi,"a",@progbits
	.sectionflags	@""
	.align	4
.nv.constant0._Z10search_mapiPfPK12KeyValuePairi:
	.zero		924


//--------------------- SYMBOLS --------------------------

	.type		.nv.reservedSmem.offset0,@object
	.size		.nv.reservedSmem.offset0,0x4
